	.headerflags	@"EF_CUDA_TEXMODE_UNIFIED EF_CUDA_64BIT_ADDRESS EF_CUDA_ACCELERATORS EF_CUDA_SM90 EF_CUDA_VIRTUAL_SM(EF_CUDA_SM90)"
	.elftype	@"ET_EXEC"


//--------------------- .nv.info                  --------------------------
	.section	.nv.info,"",@"SHT_CUDA_INFO"
	.align	4


	//----- nvinfo : EIATTR_REGCOUNT
	.align		4
        /*0000*/ 	.byte	0x04, 0x2f
        /*0002*/ 	.short	(.L_2 - .L_1)
	.align		4
.L_1:
        /*0004*/ 	.word	index@(triton_per_fused__native_batch_norm_legit_3)
        /*0008*/ 	.word	0x00000012


	//----- nvinfo : EIATTR_MIN_STACK_SIZE
	.align		4
.L_2:
        /*000c*/ 	.byte	0x04, 0x12
        /*000e*/ 	.short	(.L_4 - .L_3)
	.align		4
.L_3:
        /*0010*/ 	.word	index@(triton_per_fused__native_batch_norm_legit_3)
        /*0014*/ 	.word	0x00000000


	//----- nvinfo : EIATTR_FRAME_SIZE
	.align		4
.L_4:
        /*0018*/ 	.byte	0x04, 0x11
        /*001a*/ 	.short	(.L_6 - .L_5)
	.align		4
.L_5:
        /*001c*/ 	.word	index@(triton_per_fused__native_batch_norm_legit_3)
        /*0020*/ 	.word	0x00000000


	//----- nvinfo : EIATTR_MIN_STACK_SIZE
	.align		4
.L_6:
        /*0024*/ 	.byte	0x04, 0x12
        /*0026*/ 	.short	(.L_8 - .L_7)
	.align		4
.L_7:
        /*0028*/ 	.word	index@(triton_per_fused__native_batch_norm_legit_3)
        /*002c*/ 	.word	0x00000000
.L_8:


//--------------------- .nv.info.triton_per_fused__native_batch_norm_legit_3 --------------------------
	.section	.nv.info.triton_per_fused__native_batch_norm_legit_3,"",@"SHT_CUDA_INFO"
	.sectionflags	@""
	.align	4


	//----- nvinfo : EIATTR_CUDA_API_VERSION
	.align		4
        /*0000*/ 	.byte	0x04, 0x37
        /*0002*/ 	.short	(.L_10 - .L_9)
.L_9:
        /*0004*/ 	.word	0x0000007c


	//----- nvinfo : EIATTR_KPARAM_INFO
	.align		4
.L_10:
        /*0008*/ 	.byte	0x04, 0x17
        /*000a*/ 	.short	(.L_12 - .L_11)
.L_11:
        /*000c*/ 	.word	0x00000000
        /*0010*/ 	.short	0x0005
        /*0012*/ 	.short	0x0024
        /*0014*/ 	.byte	0x00, 0xf0, 0x11, 0x00


	//----- nvinfo : EIATTR_KPARAM_INFO
	.align		4
.L_12:
        /*0018*/ 	.byte	0x04, 0x17
        /*001a*/ 	.short	(.L_14 - .L_13)
.L_13:
        /*001c*/ 	.word	0x00000000
        /*0020*/ 	.short	0x0004
        /*0022*/ 	.short	0x0020
        /*0024*/ 	.byte	0x00, 0xf0, 0x11, 0x00


	//----- nvinfo : EIATTR_KPARAM_INFO
	.align		4
.L_14:
        /*0028*/ 	.byte	0x04, 0x17
        /*002a*/ 	.short	(.L_16 - .L_15)
.L_15:
        /*002c*/ 	.word	0x00000000
        /*0030*/ 	.short	0x0003
        /*0032*/ 	.short	0x0018
        /*0034*/ 	.byte	0x00, 0xf4, 0x21, 0x00


	//----- nvinfo : EIATTR_KPARAM_INFO
	.align		4
.L_16:
        /*0038*/ 	.byte	0x04, 0x17
        /*003a*/ 	.short	(.L_18 - .L_17)
.L_17:
        /*003c*/ 	.word	0x00000000
        /*0040*/ 	.short	0x0002
        /*0042*/ 	.short	0x0010
        /*0044*/ 	.byte	0x00, 0xf4, 0x21, 0x00


	//----- nvinfo : EIATTR_KPARAM_INFO
	.align		4
.L_18:
        /*0048*/ 	.byte	0x04, 0x17
        /*004a*/ 	.short	(.L_20 - .L_19)
.L_19:
        /*004c*/ 	.word	0x00000000
        /*0050*/ 	.short	0x0001
        /*0052*/ 	.short	0x0008
        /*0054*/ 	.byte	0x00, 0xf4, 0x21, 0x00


	//----- nvinfo : EIATTR_KPARAM_INFO
	.align		4
.L_20:
        /*0058*/ 	.byte	0x04, 0x17
        /*005a*/ 	.short	(.L_22 - .L_21)
.L_21:
        /*005c*/ 	.word	0x00000000
        /*0060*/ 	.short	0x0000
        /*0062*/ 	.short	0x0000
        /*0064*/ 	.byte	0x00, 0xf4, 0x21, 0x00


	//----- nvinfo : EIATTR_SPARSE_MMA_MASK
	.align		4
.L_22:
        /*0068*/ 	.byte	0x03, 0x50
        /*006a*/ 	.short	0x0000


	//----- nvinfo : EIATTR_MAXREG_COUNT
	.align		4
        /*006c*/ 	.byte	0x03, 0x1b
        /*006e*/ 	.short	0x00ff


	//----- nvinfo : EIATTR_COOP_GROUP_MASK_REGIDS
	.align		4
        /*0070*/ 	.byte	0x04, 0x29
        /*0072*/ 	.short	(.L_24 - .L_23)


	//   ....[0]....
.L_23:
        /*0074*/ 	.word	0xffffffff


	//   ....[1]....
        /*0078*/ 	.word	0xffffffff


	//   ....[2]....
        /*007c*/ 	.word	0xffffffff


	//   ....[3]....
        /*0080*/ 	.word	0xffffffff


	//   ....[4]....
        /*0084*/ 	.word	0xffffffff


	//   ....[5]....
        /*0088*/ 	.word	0xffffffff


	//   ....[6]....
        /*008c*/ 	.word	0xffffffff


	//   ....[7]....
        /*0090*/ 	.word	0xffffffff


	//----- nvinfo : EIATTR_COOP_GROUP_INSTR_OFFSETS
	.align		4
.L_24:
        /*0094*/ 	.byte	0x04, 0x28
        /*0096*/ 	.short	(.L_26 - .L_25)


	//   ....[0]....
.L_25:
        /*0098*/ 	.word	0x00000150


	//   ....[1]....
        /*009c*/ 	.word	0x00000170


	//   ....[2]....
        /*00a0*/ 	.word	0x00000190


	//   ....[3]....
        /*00a4*/ 	.word	0x000001c0


	//   ....[4]....
        /*00a8*/ 	.word	0x00000250


	//   ....[5]....
        /*00ac*/ 	.word	0x00000290


	//   ....[6]....
        /*00b0*/ 	.word	0x000002b0


	//   ....[7]....
        /*00b4*/ 	.word	0x000002e0


	//----- nvinfo : EIATTR_EXIT_INSTR_OFFSETS
	.align		4
.L_26:
        /*00b8*/ 	.byte	0x04, 0x1c
        /*00ba*/ 	.short	(.L_28 - .L_27)


	//   ....[0]....
.L_27:
        /*00bc*/ 	.word	0x00000350


	//   ....[1]....
        /*00c0*/ 	.word	0x00000370


	//----- nvinfo : EIATTR_REQNTID
	.align		4
.L_28:
        /*00c4*/ 	.byte	0x04, 0x10
        /*00c6*/ 	.short	(.L_30 - .L_29)
.L_29:
        /*00c8*/ 	.word	0x00000040
        /*00cc*/ 	.word	0x00000001
        /*00d0*/ 	.word	0x00000001


	//----- nvinfo : EIATTR_CBANK_PARAM_SIZE
	.align		4
.L_30:
        /*00d4*/ 	.byte	0x03, 0x19
        /*00d6*/ 	.short	0x0028


	//----- nvinfo : EIATTR_PARAM_CBANK
	.align		4
        /*00d8*/ 	.byte	0x04, 0x0a
        /*00da*/ 	.short	(.L_32 - .L_31)
	.align		4
.L_31:
        /*00dc*/ 	.word	index@(.nv.constant0.triton_per_fused__native_batch_norm_legit_3)
        /*00e0*/ 	.short	0x0210
        /*00e2*/ 	.short	0x0028


	//----- nvinfo : EIATTR_SW_WAR
	.align		4
.L_32:
        /*00e4*/ 	.byte	0x04, 0x36
        /*00e6*/ 	.short	(.L_34 - .L_33)
.L_33:
        /*00e8*/ 	.word	0x00000008
.L_34:


//--------------------- .nv.callgraph             --------------------------
	.section	.nv.callgraph,"",@"SHT_CUDA_CALLGRAPH"
	.align	4
	.sectionentsize	8
	.align		4
        /*0000*/ 	.word	0x00000000
	.align		4
        /*0004*/ 	.word	0xffffffff
	.align		4
        /*0008*/ 	.word	0x00000000
	.align		4
        /*000c*/ 	.word	0xfffffffe
	.align		4
        /*0010*/ 	.word	0x00000000
	.align		4
        /*0014*/ 	.word	0xfffffffd
	.align		4
        /*0018*/ 	.word	0x00000000
	.align		4
        /*001c*/ 	.word	0xfffffffc


//--------------------- .nv.constant4             --------------------------
	.section	.nv.constant4,"a",@progbits
	.align	8
	.align		8
.nv.constant4:
        /*0000*/ 	.dword	_$_str


//--------------------- .text.triton_per_fused__native_batch_norm_legit_3 --------------------------
	.section	.text.triton_per_fused__native_batch_norm_legit_3,"ax",@progbits
	.align	128
        .global         triton_per_fused__native_batch_norm_legit_3
        .type           triton_per_fused__native_batch_norm_legit_3,@function
        .size           triton_per_fused__native_batch_norm_legit_3,(.L_x_1 - triton_per_fused__native_batch_norm_legit_3)
        .other          triton_per_fused__native_batch_norm_legit_3,@"STO_CUDA_ENTRY STV_DEFAULT"
triton_per_fused__native_batch_norm_legit_3:
.text.triton_per_fused__native_batch_norm_legit_3:
[----:B------:R-:W0:Y:S02]  /*0000*/  LDC R1, c[0x0][0x28] ;  /* 0x00000a00ff017b82 */ /* 0x000e240000000800 */
[----:B------:R-:W1:Y:S01]  /*0010*/  S2R R0, SR_CTAID.X ;  /* 0x0000000000007919 */ /* 0x000e620000002500 */
[----:B------:R-:W2:Y:S01]  /*0020*/  LDC.64 R2, c[0x0][0x210] ;  /* 0x00008400ff027b82 */ /* 0x000ea20000000a00 */
[----:B------:R-:W-:Y:S01]  /*0030*/  ULDC.64 UR4, c[0x0][0x208] ;  /* 0x0000820000047ab9 */ /* 0x000fe20000000a00 */
[----:B------:R-:W3:Y:S01]  /*0040*/  S2R R10, SR_TID.X ;  /* 0x00000000000a7919 */ /* 0x000ee20000002100 */
[----:B-1----:R-:W-:Y:S02]  /*0050*/  SHF.R.S32.HI R5, RZ, 0x1f, R0 ;  /* 0x0000001fff057819 */ /* 0x002fe40000011400 */
[----:B------:R-:W-:Y:S02]  /*0060*/  ISETP.GE.AND P0, PT, R0, 0x200, PT ;  /* 0x000002000000780c */ /* 0x000fe40003f06270 */
[----:B---3--:R-:W-:Y:S02]  /*0070*/  SHF.L.U32 R4, R10, 0x7, RZ ;  /* 0x000000070a047819 */ /* 0x008fe400000006ff */
[----:B------:R-:W-:-:S02]  /*0080*/  LEA.HI R6, R5, R0, RZ, 0x7 ;  /* 0x0000000005067211 */ /* 0x000fc400078f38ff */
[----:B------:R-:W-:Y:S02]  /*0090*/  LOP3.LUT R5, R4, 0x780, RZ, 0xc0, !PT ;  /* 0x0000078004057812 */ /* 0x000fe400078ec0ff */
[C---:B------:R-:W-:Y:S02]  /*00a0*/  LOP3.LUT R4, R6.reuse, 0xffffff80, RZ, 0xc0, !PT ;  /* 0xffffff8006047812 */ /* 0x040fe400078ec0ff */
[----:B------:R-:W-:Y:S02]  /*00b0*/  SHF.L.U32 R6, R6, 0x4, RZ ;  /* 0x0000000406067819 */ /* 0x000fe400000006ff */
[----:B------:R-:W-:Y:S01]  /*00c0*/  IADD3 R5, R5, R0, -R4 ;  /* 0x0000000005057210 */ /* 0x000fe20007ffe804 */
[----:B------:R-:W-:Y:S01]  /*00d0*/  HFMA2.MMA R4, -RZ, RZ, 0, 0 ;  /* 0x00000000ff047435 */ /* 0x000fe200000001ff */
[----:B------:R-:W-:-:S04]  /*00e0*/  LOP3.LUT R6, R6, 0xfffff800, RZ, 0xc0, !PT ;  /* 0xfffff80006067812 */ /* 0x000fc800078ec0ff */
[----:B------:R-:W-:-:S05]  /*00f0*/  IADD3 R5, R6, R5, RZ ;  /* 0x0000000506057210 */ /* 0x000fca0007ffe0ff */
[----:B--2---:R-:W-:-:S05]  /*0100*/  IMAD.WIDE R2, R5, 0x4, R2 ;  /* 0x0000000405027825 */ /* 0x004fca00078e0202 */
[----:B------:R-:W2:Y:S01]  /*0110*/  @!P0 LDG.E R4, desc[UR4][R2.64] ;  /* 0x0000000402048981 */ /* 0x000ea2000c1e1900 */
[----:B------:R-:W-:Y:S02]  /*0120*/  MOV R15, 0x3d800000 ;  /* 0x3d800000000f7802 */ /* 0x000fe40000000f00 */
[----:B--2---:R-:W-:-:S04]  /*0130*/  SEL R5, R4, RZ, !P0 ;  /* 0x000000ff04057207 */ /* 0x004fc80004000000 */
[----:B------:R-:W-:-:S05]  /*0140*/  FSEL R4, R5, RZ, !P0 ;  /* 0x000000ff05047208 */ /* 0x000fca0004000000 */
[----:B------:R-:W1:Y:S02]  /*0150*/  SHFL.BFLY PT, R7, R4, 0x8, 0x1f ;  /* 0x0d001f0004077f89 */ /* 0x000e6400000e0000 */
[----:B-1----:R-:W-:-:S05]  /*0160*/  FADD R7, R4, R7 ;  /* 0x0000000704077221 */ /* 0x002fca0000000000 */
[----:B------:R-:W1:Y:S02]  /*0170*/  SHFL.BFLY PT, R6, R7, 0x4, 0x1f ;  /* 0x0c801f0007067f89 */ /* 0x000e6400000e0000 */
[----:B-1----:R-:W-:-:S05]  /*0180*/  FADD R6, R7, R6 ;  /* 0x0000000607067221 */ /* 0x002fca0000000000 */
[----:B------:R-:W1:Y:S02]  /*0190*/  SHFL.BFLY PT, R9, R6, 0x2, 0x1f ;  /* 0x0c401f0006097f89 */ /* 0x000e6400000e0000 */
[----:B-1----:R-:W-:Y:S02]  /*01a0*/  FADD R9, R6, R9 ;  /* 0x0000000906097221 */ /* 0x002fe40000000000 */
[----:B------:R-:W1:Y:S03]  /*01b0*/  LDC.64 R6, c[0x0][0x218] ;  /* 0x00008600ff067b82 */ /* 0x000e660000000a00 */
[----:B------:R-:W2:Y:S01]  /*01c0*/  SHFL.BFLY PT, R8, R9, 0x1, 0x1f ;  /* 0x0c201f0009087f89 */ /* 0x000ea200000e0000 */
[----:B-1----:R-:W-:-:S04]  /*01d0*/  IMAD.WIDE R6, R0, 0x4, R6 ;  /* 0x0000000400067825 */ /* 0x002fc800078e0206 */
[----:B--2---:R-:W-:-:S04]  /*01e0*/  FADD R8, R9, R8 ;  /* 0x0000000809087221 */ /* 0x004fc80000000000 */
[----:B------:R-:W-:Y:S02]  /*01f0*/  FMUL R2, R8, 0.0625 ;  /* 0x3d80000008027820 */ /* 0x000fe40000400000 */
[----:B------:R-:W1:Y:S02]  /*0200*/  LDC.64 R8, c[0x0][0x220] ;  /* 0x00008800ff087b82 */ /* 0x000e640000000a00 */
[----:B------:R-:W-:-:S04]  /*0210*/  FADD R5, R5, -R2 ;  /* 0x8000000205057221 */ /* 0x000fc80000000000 */
[----:B------:R-:W-:-:S05]  /*0220*/  FMUL R5, R5, R5 ;  /* 0x0000000505057220 */ /* 0x000fca0000400000 */
[----:B------:R-:W-:Y:S02]  /*0230*/  FSEL R3, R5, RZ, !P0 ;  /* 0x000000ff05037208 */ /* 0x000fe40004000000 */
[----:B------:R-:W-:-:S03]  /*0240*/  LOP3.LUT P0, RZ, R10, 0x3f, RZ, 0xc0, !PT ;  /* 0x0000003f0aff7812 */ /* 0x000fc6000780c0ff */
[----:B------:R-:W2:Y:S01]  /*0250*/  SHFL.BFLY PT, R4, R3, 0x8, 0x1f ;  /* 0x0d001f0003047f89 */ /* 0x000ea200000e0000 */
[C---:B------:R-:W-:Y:S01]  /*0260*/  ISETP.LT.AND P0, PT, R0.reuse, 0x200, !P0 ;  /* 0x000002000000780c */ /* 0x040fe20004701270 */
[----:B-1----:R-:W-:-:S04]  /*0270*/  IMAD.WIDE R8, R0, 0x4, R8 ;  /* 0x0000000400087825 */ /* 0x002fc800078e0208 */
[----:B--2---:R-:W-:-:S05]  /*0280*/  FADD R11, R3, R4 ;  /* 0x00000004030b7221 */ /* 0x004fca0000000000 */
        /* <DEDUP_REMOVED lines=8> */
[----:B------:R-:W-:-:S06]  /*0310*/  FFMA R3, R14, R15, 9.9999997473787516356e-06 ;  /* 0x3727c5ac0e037423 */ /* 0x000fcc000000000f */
[----:B------:R-:W1:Y:S02]  /*0320*/  MUFU.RSQ R3, R3 ;  /* 0x0000000300037308 */ /* 0x000e640000001400 */
[----:B-1----:R1:W-:Y:S04]  /*0330*/  @P0 STG.E desc[UR4][R4.64], R3 ;  /* 0x0000000304000986 */ /* 0x0023e8000c101904 */
[----:B------:R1:W-:Y:S01]  /*0340*/  @P0 STG.E desc[UR4][R6.64], R2 ;  /* 0x0000000206000986 */ /* 0x0003e2000c101904 */
[----:B------:R-:W-:Y:S05]  /*0350*/  @!P0 EXIT ;  /* 0x000000000000894d */ /* 0x000fea0003800000 */
[----:B------:R-:W-:Y:S01]  /*0360*/  STG.E desc[UR4][R8.64], R14 ;  /* 0x0000000e08007986 */ /* 0x000fe2000c101904 */
[----:B------:R-:W-:Y:S05]  /*0370*/  EXIT ;  /* 0x000000000000794d */ /* 0x000fea0003800000 */
.L_x_0:
[----:B------:R-:W-:-:S00]  /*0380*/  BRA `(.L_x_0) ;  /* 0xfffffffc00fc7947 */ /* 0x000fc0000383ffff */
[----:B------:R-:W-:-:S00]  /*0390*/  NOP ;  /* 0x0000000000007918 */ /* 0x000fc00000000000 */
        /* <DEDUP_REMOVED lines=14> */
.L_x_1:


//--------------------- .nv.global.init           --------------------------
	.section	.nv.global.init,"aw",@progbits
.nv.global.init:
	.type		_$_str,@object
	.size		_$_str,(.L_0 - _$_str)
_$_str:
        /*0000*/ 	.byte	0x5f, 0x5f, 0x43, 0x55, 0x44, 0x41, 0x5f, 0x46, 0x54, 0x5a, 0x00
.L_0:


//--------------------- .nv.constant0.triton_per_fused__native_batch_norm_legit_3 --------------------------
	.section	.nv.constant0.triton_per_fused__native_batch_norm_legit_3,"a",@progbits
	.sectionflags	@""
	.align	4
.nv.constant0.triton_per_fused__native_batch_norm_legit_3:
	.zero		568
